	.headerflags	@"EF_CUDA_TEXMODE_UNIFIED EF_CUDA_64BIT_ADDRESS EF_CUDA_ACCELERATORS EF_CUDA_SM90 EF_CUDA_VIRTUAL_SM(EF_CUDA_SM90)"
	.elftype	@"ET_EXEC"


//--------------------- .nv.info                  --------------------------
	.section	.nv.info,"",@"SHT_CUDA_INFO"
	.align	4


	//----- nvinfo : EIATTR_REGCOUNT
	.align		4
        /*0000*/ 	.byte	0x04, 0x2f
        /*0002*/ 	.short	(.L_1 - .L_0)
	.align		4
.L_0:
        /*0004*/ 	.word	index@(triton_poi_fused_addmm_relu_41)
        /*0008*/ 	.word	0x0000000c


	//----- nvinfo : EIATTR_MIN_STACK_SIZE
	.align		4
.L_1:
        /*000c*/ 	.byte	0x04, 0x12
        /*000e*/ 	.short	(.L_3 - .L_2)
	.align		4
.L_2:
        /*0010*/ 	.word	index@(triton_poi_fused_addmm_relu_41)
        /*0014*/ 	.word	0x00000000


	//----- nvinfo : EIATTR_FRAME_SIZE
	.align		4
.L_3:
        /*0018*/ 	.byte	0x04, 0x11
        /*001a*/ 	.short	(.L_5 - .L_4)
	.align		4
.L_4:
        /*001c*/ 	.word	index@(triton_poi_fused_addmm_relu_41)
        /*0020*/ 	.word	0x00000000


	//----- nvinfo : EIATTR_MIN_STACK_SIZE
	.align		4
.L_5:
        /*0024*/ 	.byte	0x04, 0x12
        /*0026*/ 	.short	(.L_7 - .L_6)
	.align		4
.L_6:
        /*0028*/ 	.word	index@(triton_poi_fused_addmm_relu_41)
        /*002c*/ 	.word	0x00000000
.L_7:


//--------------------- .nv.info.triton_poi_fused_addmm_relu_41 --------------------------
	.section	.nv.info.triton_poi_fused_addmm_relu_41,"",@"SHT_CUDA_INFO"
	.sectionflags	@""
	.align	4


	//----- nvinfo : EIATTR_CUDA_API_VERSION
	.align		4
        /*0000*/ 	.byte	0x04, 0x37
        /*0002*/ 	.short	(.L_9 - .L_8)
.L_8:
        /*0004*/ 	.word	0x0000007c


	//----- nvinfo : EIATTR_KPARAM_INFO
	.align		4
.L_9:
        /*0008*/ 	.byte	0x04, 0x17
        /*000a*/ 	.short	(.L_11 - .L_10)
.L_10:
        /*000c*/ 	.word	0x00000000
        /*0010*/ 	.short	0x0002
        /*0012*/ 	.short	0x0010
        /*0014*/ 	.byte	0x00, 0xf0, 0x11, 0x00


	//----- nvinfo : EIATTR_KPARAM_INFO
	.align		4
.L_11:
        /*0018*/ 	.byte	0x04, 0x17
        /*001a*/ 	.short	(.L_13 - .L_12)
.L_12:
        /*001c*/ 	.word	0x00000000
        /*0020*/ 	.short	0x0001
        /*0022*/ 	.short	0x0008
        /*0024*/ 	.byte	0x00, 0xf4, 0x21, 0x00


	//----- nvinfo : EIATTR_KPARAM_INFO
	.align		4
.L_13:
        /*0028*/ 	.byte	0x04, 0x17
        /*002a*/ 	.short	(.L_15 - .L_14)
.L_14:
        /*002c*/ 	.word	0x00000000
        /*0030*/ 	.short	0x0000
        /*0032*/ 	.short	0x0000
        /*0034*/ 	.byte	0x00, 0xf4, 0x21, 0x00


	//----- nvinfo : EIATTR_SPARSE_MMA_MASK
	.align		4
.L_15:
        /*0038*/ 	.byte	0x03, 0x50
        /*003a*/ 	.short	0x0000


	//----- nvinfo : EIATTR_MAXREG_COUNT
	.align		4
        /*003c*/ 	.byte	0x03, 0x1b
        /*003e*/ 	.short	0x00ff


	//----- nvinfo : EIATTR_EXIT_INSTR_OFFSETS
	.align		4
        /*0040*/ 	.byte	0x04, 0x1c
        /*0042*/ 	.short	(.L_17 - .L_16)


	//   ....[0]....
.L_16:
        /*0044*/ 	.word	0x000001a0


	//   ....[1]....
        /*0048*/ 	.word	0x000001c0


	//----- nvinfo : EIATTR_REQNTID
	.align		4
.L_17:
        /*004c*/ 	.byte	0x04, 0x10
        /*004e*/ 	.short	(.L_19 - .L_18)
.L_18:
        /*0050*/ 	.word	0x00000080
        /*0054*/ 	.word	0x00000001
        /*0058*/ 	.word	0x00000001


	//----- nvinfo : EIATTR_CBANK_PARAM_SIZE
	.align		4
.L_19:
        /*005c*/ 	.byte	0x03, 0x19
        /*005e*/ 	.short	0x0014


	//----- nvinfo : EIATTR_PARAM_CBANK
	.align		4
        /*0060*/ 	.byte	0x04, 0x0a
        /*0062*/ 	.short	(.L_21 - .L_20)
	.align		4
.L_20:
        /*0064*/ 	.word	index@(.nv.constant0.triton_poi_fused_addmm_relu_41)
        /*0068*/ 	.short	0x0210
        /*006a*/ 	.short	0x0014


	//----- nvinfo : EIATTR_SW_WAR
	.align		4
.L_21:
        /*006c*/ 	.byte	0x04, 0x36
        /*006e*/ 	.short	(.L_23 - .L_22)
.L_22:
        /*0070*/ 	.word	0x00000008
.L_23:


//--------------------- .nv.callgraph             --------------------------
	.section	.nv.callgraph,"",@"SHT_CUDA_CALLGRAPH"
	.align	4
	.sectionentsize	8
	.align		4
        /*0000*/ 	.word	0x00000000
	.align		4
        /*0004*/ 	.word	0xffffffff
	.align		4
        /*0008*/ 	.word	0x00000000
	.align		4
        /*000c*/ 	.word	0xfffffffe
	.align		4
        /*0010*/ 	.word	0x00000000
	.align		4
        /*0014*/ 	.word	0xfffffffd
	.align		4
        /*0018*/ 	.word	0x00000000
	.align		4
        /*001c*/ 	.word	0xfffffffc


//--------------------- .text.triton_poi_fused_addmm_relu_41 --------------------------
	.section	.text.triton_poi_fused_addmm_relu_41,"ax",@progbits
	.align	128
        .global         triton_poi_fused_addmm_relu_41
        .type           triton_poi_fused_addmm_relu_41,@function
        .size           triton_poi_fused_addmm_relu_41,(.L_x_1 - triton_poi_fused_addmm_relu_41)
        .other          triton_poi_fused_addmm_relu_41,@"STO_CUDA_ENTRY STV_DEFAULT"
triton_poi_fused_addmm_relu_41:
.text.triton_poi_fused_addmm_relu_41:
[----:B------:R-:W0:Y:S02]  /*0000*/  LDC R1, c[0x0][0x28] ;  /* 0x00000a00ff017b82 */ /* 0x000e240000000800 */
[----:B------:R-:W1:Y:S01]  /*0010*/  S2R R0, SR_TID.X ;  /* 0x0000000000007919 */ /* 0x000e620000002100 */
[----:B------:R-:W2:Y:S01]  /*0020*/  LDC.64 R2, c[0x0][0x210] ;  /* 0x00008400ff027b82 */ /* 0x000ea20000000a00 */
[----:B------:R-:W-:Y:S01]  /*0030*/  ULDC.64 UR4, c[0x0][0x208] ;  /* 0x0000820000047ab9 */ /* 0x000fe20000000a00 */
[----:B------:R-:W3:Y:S06]  /*0040*/  S2R R7, SR_CTAID.X ;  /* 0x0000000000077919 */ /* 0x000eec0000002500 */
[----:B------:R-:W4:Y:S01]  /*0050*/  LDC.64 R4, c[0x0][0x218] ;  /* 0x00008600ff047b82 */ /* 0x000f220000000a00 */
[----:B-1----:R-:W-:-:S05]  /*0060*/  IMAD.SHL.U32 R0, R0, 0x2, RZ ;  /* 0x0000000200007824 */ /* 0x002fca00078e00ff */
[----:B------:R-:W-:-:S05]  /*0070*/  LOP3.LUT R0, R0, 0xfe, RZ, 0xc0, !PT ;  /* 0x000000fe00007812 */ /* 0x000fca00078ec0ff */
[----:B---3--:R-:W-:-:S04]  /*0080*/  IMAD R7, R7, 0x100, R0 ;  /* 0x0000010007077824 */ /* 0x008fc800078e0200 */
[C---:B------:R-:W-:Y:S01]  /*0090*/  IMAD.HI R0, R7.reuse, 0x38e38e39, RZ ;  /* 0x38e38e3907007827 */ /* 0x040fe200078e02ff */
[----:B------:R-:W-:-:S03]  /*00a0*/  ISETP.GE.AND P2, PT, R7, 0x120, PT ;  /* 0x000001200700780c */ /* 0x000fc60003f46270 */
[----:B--2---:R-:W-:Y:S01]  /*00b0*/  IMAD.WIDE R2, R7, 0x4, R2 ;  /* 0x0000000407027825 */ /* 0x004fe200078e0202 */
[----:B------:R-:W-:-:S04]  /*00c0*/  SHF.R.U32.HI R9, RZ, 0x1f, R0 ;  /* 0x0000001fff097819 */ /* 0x000fc80000011600 */
[----:B------:R-:W-:-:S05]  /*00d0*/  LEA.HI.SX32 R0, R0, R9, 0x1c ;  /* 0x0000000900007211 */ /* 0x000fca00078fe2ff */
[----:B------:R-:W-:Y:S01]  /*00e0*/  IMAD R9, R0, -0x48, R7 ;  /* 0xffffffb800097824 */ /* 0x000fe200078e0207 */
[----:B------:R-:W-:-:S03]  /*00f0*/  CS2R R6, SRZ ;  /* 0x0000000000067805 */ /* 0x000fc6000001ff00 */
[----:B----4-:R-:W-:Y:S01]  /*0100*/  IMAD.WIDE R4, R9, 0x4, R4 ;  /* 0x0000000409047825 */ /* 0x010fe200078e0204 */
[----:B------:R-:W-:Y:S02]  /*0110*/  CS2R R8, SRZ ;  /* 0x0000000000087805 */ /* 0x000fe4000001ff00 */
[----:B------:R-:W2:Y:S04]  /*0120*/  @!P2 LDG.E.64 R6, desc[UR4][R2.64] ;  /* 0x000000040206a981 */ /* 0x000ea8000c1e1b00 */
[----:B------:R-:W2:Y:S02]  /*0130*/  @!P2 LDG.E.EL.64 R8, desc[UR4][R4.64] ;  /* 0x000000040408a981 */ /* 0x000ea4000c2e1b00 */
[----:B--2---:R-:W-:Y:S01]  /*0140*/  FSETP.GEU.AND P0, PT, R6, -R8, PT ;  /* 0x800000080600720b */ /* 0x004fe20003f0e000 */
[----:B------:R-:W-:Y:S01]  /*0150*/  FADD R6, R8, R6 ;  /* 0x0000000608067221 */ /* 0x000fe20000000000 */
[----:B------:R-:W-:Y:S01]  /*0160*/  FADD R0, R9, R7 ;  /* 0x0000000709007221 */ /* 0x000fe20000000000 */
[----:B------:R-:W-:-:S03]  /*0170*/  FSETP.GEU.AND P1, PT, R7, -R9, PT ;  /* 0x800000090700720b */ /* 0x000fc60003f2e000 */
[----:B------:R-:W-:Y:S02]  /*0180*/  FSEL R6, R6, RZ, P0 ;  /* 0x000000ff06067208 */ /* 0x000fe40000000000 */
[----:B------:R-:W-:Y:S01]  /*0190*/  FSEL R7, R0, RZ, P1 ;  /* 0x000000ff00077208 */ /* 0x000fe20000800000 */
[----:B------:R-:W-:Y:S07]  /*01a0*/  @P2 EXIT ;  /* 0x000000000000294d */ /* 0x000fee0003800000 */
[----:B------:R-:W-:Y:S01]  /*01b0*/  STG.E.64 desc[UR4][R2.64], R6 ;  /* 0x0000000602007986 */ /* 0x000fe2000c101b04 */
[----:B------:R-:W-:Y:S05]  /*01c0*/  EXIT ;  /* 0x000000000000794d */ /* 0x000fea0003800000 */
.L_x_0:
[----:B------:R-:W-:-:S00]  /*01d0*/  BRA `(.L_x_0) ;  /* 0xfffffffc00fc7947 */ /* 0x000fc0000383ffff */
[----:B------:R-:W-:-:S00]  /*01e0*/  NOP ;  /* 0x0000000000007918 */ /* 0x000fc00000000000 */
        /* <DEDUP_REMOVED lines=9> */
.L_x_1:


//--------------------- .nv.constant0.triton_poi_fused_addmm_relu_41 --------------------------
	.section	.nv.constant0.triton_poi_fused_addmm_relu_41,"a",@progbits
	.sectionflags	@""
	.align	4
.nv.constant0.triton_poi_fused_addmm_relu_41:
	.zero		548
